	.headerflags	@"EF_CUDA_TEXMODE_UNIFIED EF_CUDA_64BIT_ADDRESS EF_CUDA_ACCELERATORS EF_CUDA_SM90 EF_CUDA_VIRTUAL_SM(EF_CUDA_SM90)"
	.elftype	@"ET_EXEC"


//--------------------- .nv.info                  --------------------------
	.section	.nv.info,"",@"SHT_CUDA_INFO"
	.align	4


	//----- nvinfo : EIATTR_REGCOUNT
	.align		4
        /*0000*/ 	.byte	0x04, 0x2f
        /*0002*/ 	.short	(.L_2 - .L_1)
	.align		4
.L_1:
        /*0004*/ 	.word	index@(triton_poi_fused_stack_0)
        /*0008*/ 	.word	0x0000001b


	//----- nvinfo : EIATTR_MIN_STACK_SIZE
	.align		4
.L_2:
        /*000c*/ 	.byte	0x04, 0x12
        /*000e*/ 	.short	(.L_4 - .L_3)
	.align		4
.L_3:
        /*0010*/ 	.word	index@($__internal_1_$__cuda_sm3x_div_rn_noftz_f32_slowpath)
        /*0014*/ 	.word	0x00000000


	//----- nvinfo : EIATTR_FRAME_SIZE
	.align		4
.L_4:
        /*0018*/ 	.byte	0x04, 0x11
        /*001a*/ 	.short	(.L_6 - .L_5)
	.align		4
.L_5:
        /*001c*/ 	.word	index@($__internal_1_$__cuda_sm3x_div_rn_noftz_f32_slowpath)
        /*0020*/ 	.word	0x00000000


	//----- nvinfo : EIATTR_MIN_STACK_SIZE
	.align		4
.L_6:
        /*0024*/ 	.byte	0x04, 0x12
        /*0026*/ 	.short	(.L_8 - .L_7)
	.align		4
.L_7:
        /*0028*/ 	.word	index@($__internal_0_$__cuda_sm20_rcp_rn_f32_slowpath)
        /*002c*/ 	.word	0x00000000


	//----- nvinfo : EIATTR_FRAME_SIZE
	.align		4
.L_8:
        /*0030*/ 	.byte	0x04, 0x11
        /*0032*/ 	.short	(.L_10 - .L_9)
	.align		4
.L_9:
        /*0034*/ 	.word	index@($__internal_0_$__cuda_sm20_rcp_rn_f32_slowpath)
        /*0038*/ 	.word	0x00000000


	//----- nvinfo : EIATTR_MIN_STACK_SIZE
	.align		4
.L_10:
        /*003c*/ 	.byte	0x04, 0x12
        /*003e*/ 	.short	(.L_12 - .L_11)
	.align		4
.L_11:
        /*0040*/ 	.word	index@(triton_poi_fused_stack_0)
        /*0044*/ 	.word	0x00000000


	//----- nvinfo : EIATTR_FRAME_SIZE
	.align		4
.L_12:
        /*0048*/ 	.byte	0x04, 0x11
        /*004a*/ 	.short	(.L_14 - .L_13)
	.align		4
.L_13:
        /*004c*/ 	.word	index@(triton_poi_fused_stack_0)
        /*0050*/ 	.word	0x00000000


	//----- nvinfo : EIATTR_MIN_STACK_SIZE
	.align		4
.L_14:
        /*0054*/ 	.byte	0x04, 0x12
        /*0056*/ 	.short	(.L_16 - .L_15)
	.align		4
.L_15:
        /*0058*/ 	.word	index@(triton_poi_fused_stack_0)
        /*005c*/ 	.word	0x00000000
.L_16:


//--------------------- .nv.info.triton_poi_fused_stack_0 --------------------------
	.section	.nv.info.triton_poi_fused_stack_0,"",@"SHT_CUDA_INFO"
	.sectionflags	@""
	.align	4


	//----- nvinfo : EIATTR_CUDA_API_VERSION
	.align		4
        /*0000*/ 	.byte	0x04, 0x37
        /*0002*/ 	.short	(.L_18 - .L_17)
.L_17:
        /*0004*/ 	.word	0x0000007c


	//----- nvinfo : EIATTR_KPARAM_INFO
	.align		4
.L_18:
        /*0008*/ 	.byte	0x04, 0x17
        /*000a*/ 	.short	(.L_20 - .L_19)
.L_19:
        /*000c*/ 	.word	0x00000000
        /*0010*/ 	.short	0x0002
        /*0012*/ 	.short	0x0010
        /*0014*/ 	.byte	0x00, 0xf0, 0x11, 0x00


	//----- nvinfo : EIATTR_KPARAM_INFO
	.align		4
.L_20:
        /*0018*/ 	.byte	0x04, 0x17
        /*001a*/ 	.short	(.L_22 - .L_21)
.L_21:
        /*001c*/ 	.word	0x00000000
        /*0020*/ 	.short	0x0001
        /*0022*/ 	.short	0x0008
        /*0024*/ 	.byte	0x00, 0xf4, 0x21, 0x00


	//----- nvinfo : EIATTR_KPARAM_INFO
	.align		4
.L_22:
        /*0028*/ 	.byte	0x04, 0x17
        /*002a*/ 	.short	(.L_24 - .L_23)
.L_23:
        /*002c*/ 	.word	0x00000000
        /*0030*/ 	.short	0x0000
        /*0032*/ 	.short	0x0000
        /*0034*/ 	.byte	0x00, 0xf4, 0x21, 0x00


	//----- nvinfo : EIATTR_SPARSE_MMA_MASK
	.align		4
.L_24:
        /*0038*/ 	.byte	0x03, 0x50
        /*003a*/ 	.short	0x8000


	//----- nvinfo : EIATTR_MAXREG_COUNT
	.align		4
        /*003c*/ 	.byte	0x03, 0x1b
        /*003e*/ 	.short	0x00ff


	//----- nvinfo : EIATTR_EXIT_INSTR_OFFSETS
	.align		4
        /*0040*/ 	.byte	0x04, 0x1c
        /*0042*/ 	.short	(.L_26 - .L_25)


	//   ....[0]....
.L_25:
        /*0044*/ 	.word	0x00000c70


	//   ....[1]....
        /*0048*/ 	.word	0x00000c90


	//----- nvinfo : EIATTR_REQNTID
	.align		4
.L_26:
        /*004c*/ 	.byte	0x04, 0x10
        /*004e*/ 	.short	(.L_28 - .L_27)
.L_27:
        /*0050*/ 	.word	0x00000080
        /*0054*/ 	.word	0x00000001
        /*0058*/ 	.word	0x00000001


	//----- nvinfo : EIATTR_CRS_STACK_SIZE
	.align		4
.L_28:
        /*005c*/ 	.byte	0x04, 0x1e
        /*005e*/ 	.short	(.L_30 - .L_29)
.L_29:
        /*0060*/ 	.word	0x00000000


	//----- nvinfo : EIATTR_CBANK_PARAM_SIZE
	.align		4
.L_30:
        /*0064*/ 	.byte	0x03, 0x19
        /*0066*/ 	.short	0x0014


	//----- nvinfo : EIATTR_PARAM_CBANK
	.align		4
        /*0068*/ 	.byte	0x04, 0x0a
        /*006a*/ 	.short	(.L_32 - .L_31)
	.align		4
.L_31:
        /*006c*/ 	.word	index@(.nv.constant0.triton_poi_fused_stack_0)
        /*0070*/ 	.short	0x0210
        /*0072*/ 	.short	0x0014


	//----- nvinfo : EIATTR_SW_WAR
	.align		4
.L_32:
        /*0074*/ 	.byte	0x04, 0x36
        /*0076*/ 	.short	(.L_34 - .L_33)
.L_33:
        /*0078*/ 	.word	0x00000008
.L_34:


//--------------------- .nv.callgraph             --------------------------
	.section	.nv.callgraph,"",@"SHT_CUDA_CALLGRAPH"
	.align	4
	.sectionentsize	8
	.align		4
        /*0000*/ 	.word	0x00000000
	.align		4
        /*0004*/ 	.word	0xffffffff
	.align		4
        /*0008*/ 	.word	0x00000000
	.align		4
        /*000c*/ 	.word	0xfffffffe
	.align		4
        /*0010*/ 	.word	0x00000000
	.align		4
        /*0014*/ 	.word	0xfffffffd
	.align		4
        /*0018*/ 	.word	0x00000000
	.align		4
        /*001c*/ 	.word	0xfffffffc


//--------------------- .nv.constant4             --------------------------
	.section	.nv.constant4,"a",@progbits
	.align	8
	.align		8
.nv.constant4:
        /*0000*/ 	.dword	_$_str


//--------------------- .text.triton_poi_fused_stack_0 --------------------------
	.section	.text.triton_poi_fused_stack_0,"ax",@progbits
	.align	128
        .global         triton_poi_fused_stack_0
        .type           triton_poi_fused_stack_0,@function
        .size           triton_poi_fused_stack_0,(.L_x_24 - triton_poi_fused_stack_0)
        .other          triton_poi_fused_stack_0,@"STO_CUDA_ENTRY STV_DEFAULT"
triton_poi_fused_stack_0:
.text.triton_poi_fused_stack_0:
[----:B------:R-:W0:Y:S02]  /*0000*/  LDC R1, c[0x0][0x28] ;  /* 0x00000a00ff017b82 */ /* 0x000e240000000800 */
[----:B------:R-:W1:Y:S01]  /*0010*/  S2R R6, SR_TID.X ;  /* 0x0000000000067919 */ /* 0x000e620000002100 */
[----:B------:R-:W2:Y:S01]  /*0020*/  LDC.64 R4, c[0x0][0x210] ;  /* 0x00008400ff047b82 */ /* 0x000ea20000000a00 */
[----:B------:R-:W-:Y:S01]  /*0030*/  ULDC.64 UR4, c[0x0][0x208] ;  /* 0x0000820000047ab9 */ /* 0x000fe20000000a00 */
[----:B------:R-:W3:Y:S01]  /*0040*/  S2R R3, SR_CTAID.X ;  /* 0x0000000000037919 */ /* 0x000ee20000002500 */
[----:B-1----:R-:W-:-:S05]  /*0050*/  LOP3.LUT R6, R6, 0x7f, RZ, 0xc0, !PT ;  /* 0x0000007f06067812 */ /* 0x002fca00078ec0ff */
[----:B---3--:R-:W-:-:S04]  /*0060*/  IMAD R6, R3, 0x80, R6 ;  /* 0x0000008003067824 */ /* 0x008fc800078e0206 */
[----:B------:R-:W-:Y:S01]  /*0070*/  IMAD.HI R2, R6, 0x2aaaaaab, RZ ;  /* 0x2aaaaaab06027827 */ /* 0x000fe200078e02ff */
[----:B------:R-:W-:-:S04]  /*0080*/  SHF.R.S32.HI R3, RZ, 0x1f, R6 ;  /* 0x0000001fff037819 */ /* 0x000fc80000011406 */
[----:B------:R-:W-:Y:S02]  /*0090*/  LEA.HI R3, R3, R6, RZ, 0x2 ;  /* 0x0000000603037211 */ /* 0x000fe400078f10ff */
[----:B------:R-:W-:Y:S02]  /*00a0*/  SHF.R.U32.HI R11, RZ, 0x1f, R2 ;  /* 0x0000001fff0b7819 */ /* 0x000fe40000011602 */
[----:B------:R-:W-:Y:S02]  /*00b0*/  SHF.R.S32.HI R7, RZ, 0x2, R3 ;  /* 0x00000002ff077819 */ /* 0x000fe40000011403 */
[----:B------:R-:W-:Y:S02]  /*00c0*/  LOP3.LUT R3, R3, 0xfffffffc, RZ, 0xc0, !PT ;  /* 0xfffffffc03037812 */ /* 0x000fe400078ec0ff */
[----:B------:R-:W-:Y:S01]  /*00d0*/  LEA.HI.SX32 R11, R2, R11, 0x1d ;  /* 0x0000000b020b7211 */ /* 0x000fe200078feaff */
[----:B------:R-:W-:-:S04]  /*00e0*/  IMAD.HI R0, R7, 0x2aaaaaab, RZ ;  /* 0x2aaaaaab07007827 */ /* 0x000fc800078e02ff */
[----:B------:R-:W-:Y:S01]  /*00f0*/  IMAD.IADD R3, R6, 0x1, -R3 ;  /* 0x0000000106037824 */ /* 0x000fe200078e0a03 */
[----:B------:R-:W-:-:S03]  /*0100*/  SHF.R.U32.HI R9, RZ, 0x1, R0 ;  /* 0x00000001ff097819 */ /* 0x000fc60000011600 */
[C---:B------:R-:W-:Y:S01]  /*0110*/  IMAD R8, R11.reuse, 0x40, R3 ;  /* 0x000000400b087824 */ /* 0x040fe200078e0203 */
[----:B------:R-:W-:Y:S01]  /*0120*/  LEA.HI R0, R0, R9, RZ, 0x1 ;  /* 0x0000000900007211 */ /* 0x000fe200078f08ff */
[----:B------:R-:W-:Y:S02]  /*0130*/  IMAD.MOV.U32 R9, RZ, RZ, RZ ;  /* 0x000000ffff097224 */ /* 0x000fe400078e00ff */
[----:B------:R-:W-:Y:S02]  /*0140*/  VIADD R10, R8, 0x10 ;  /* 0x00000010080a7836 */ /* 0x000fe40000000000 */
[----:B------:R-:W-:Y:S02]  /*0150*/  IMAD R7, R0, -0xc, R7 ;  /* 0xfffffff400077824 */ /* 0x000fe400078e0207 */
[----:B------:R-:W-:Y:S02]  /*0160*/  VIADD R12, R8, 0x20 ;  /* 0x00000020080c7836 */ /* 0x000fe40000000000 */
[----:B------:R-:W-:Y:S01]  /*0170*/  IMAD R0, R11, -0x30, R6 ;  /* 0xffffffd00b007824 */ /* 0x000fe200078e0206 */
[C---:B------:R-:W-:Y:S01]  /*0180*/  ISETP.GE.AND P2, PT, R7.reuse, 0x4, PT ;  /* 0x000000040700780c */ /* 0x040fe20003f46270 */
[----:B------:R-:W-:-:S02]  /*0190*/  IMAD R3, R7, 0x4, R10 ;  /* 0x0000000407037824 */ /* 0x000fc400078e020a */
[----:B------:R-:W-:Y:S01]  /*01a0*/  IMAD R19, R7, 0x4, R12 ;  /* 0x0000000407137824 */ /* 0x000fe200078e020c */
[----:B------:R-:W-:Y:S01]  /*01b0*/  ISETP.LT.AND P0, PT, R6, 0xc0, !P2 ;  /* 0x000000c00600780c */ /* 0x000fe20005701270 */
[----:B------:R-:W-:Y:S02]  /*01c0*/  IMAD R11, R11, 0x40, R0 ;  /* 0x000000400b0b7824 */ /* 0x000fe400078e0200 */
[----:B------:R-:W-:Y:S02]  /*01d0*/  IMAD.MOV.U32 R0, RZ, RZ, RZ ;  /* 0x000000ffff007224 */ /* 0x000fe400078e00ff */
[----:B--2---:R-:W-:-:S04]  /*01e0*/  IMAD.WIDE R2, R3, 0x4, R4 ;  /* 0x0000000403027825 */ /* 0x004fc800078e0204 */
[----:B------:R-:W-:-:S04]  /*01f0*/  IMAD.WIDE R18, R19, 0x4, R4 ;  /* 0x0000000413127825 */ /* 0x000fc800078e0204 */
[----:B------:R-:W-:Y:S01]  /*0200*/  IMAD.WIDE R4, R11, 0x4, R4 ;  /* 0x000000040b047825 */ /* 0x000fe200078e0204 */
[----:B------:R-:W2:Y:S03]  /*0210*/  @P0 LDG.E R0, desc[UR4][R2.64] ;  /* 0x0000000402000981 */ /* 0x000ea6000c1e1900 */
[----:B------:R-:W-:Y:S01]  /*0220*/  IMAD.MOV.U32 R11, RZ, RZ, RZ ;  /* 0x000000ffff0b7224 */ /* 0x000fe200078e00ff */
[----:B------:R-:W3:Y:S05]  /*0230*/  @P0 LDG.E R9, desc[UR4][R18.64] ;  /* 0x0000000412090981 */ /* 0x000eea000c1e1900 */
[----:B------:R-:W4:Y:S01]  /*0240*/  @P0 LDG.E R11, desc[UR4][R4.64] ;  /* 0x00000004040b0981 */ /* 0x000f22000c1e1900 */
[----:B------:R-:W-:Y:S01]  /*0250*/  BSSY B0, `(.L_x_0) ;  /* 0x0000047000007945 */ /* 0x000fe20003800000 */
[----:B------:R-:W-:-:S02]  /*0260*/  ISETP.GE.AND P3, PT, R6, 0xc0, PT ;  /* 0x000000c00600780c */ /* 0x000fc40003f66270 */
[----:B--2---:R-:W-:Y:S02]  /*0270*/  SEL R0, R0, RZ, P0 ;  /* 0x000000ff00007207 */ /* 0x004fe40000000000 */
[----:B---3--:R-:W-:Y:S02]  /*0280*/  SEL R14, R9, RZ, P0 ;  /* 0x000000ff090e7207 */ /* 0x008fe40000000000 */
[----:B----4-:R-:W-:-:S03]  /*0290*/  SEL R11, R11, RZ, P0 ;  /* 0x000000ff0b0b7207 */ /* 0x010fc60000000000 */
[----:B------:R-:W-:Y:S02]  /*02a0*/  FADD R9, R0, -R14 ;  /* 0x8000000e00097221 */ /* 0x000fe40000000000 */
[----:B------:R-:W-:Y:S02]  /*02b0*/  FFMA R11, R11, 2, -R0 ;  /* 0x400000000b0b7823 */ /* 0x000fe40000000800 */
[----:B------:R-:W-:Y:S02]  /*02c0*/  FMUL R9, R9, 1.732050776481628418 ;  /* 0x3fddb3d709097820 */ /* 0x000fe40000400000 */
[----:B------:R-:W-:Y:S02]  /*02d0*/  FADD R14, -R14, R11 ;  /* 0x0000000b0e0e7221 */ /* 0x000fe40000000100 */
[----:B------:R-:W-:Y:S02]  /*02e0*/  FADD.FTZ R11, |R9|, -RZ ;  /* 0x800000ff090b7221 */ /* 0x000fe40000010200 */
[----:B------:R-:W-:-:S03]  /*02f0*/  FADD.FTZ R16, |R14|, -RZ ;  /* 0x800000ff0e107221 */ /* 0x000fc60000010200 */
[----:B------:R-:W-:-:S04]  /*0300*/  FSETP.NEU.AND P0, PT, R11, RZ, PT ;  /* 0x000000ff0b00720b */ /* 0x000fc80003f0d000 */
[----:B------:R-:W-:-:S13]  /*0310*/  FSETP.EQ.AND P0, PT, R16, RZ, !P0 ;  /* 0x000000ff1000720b */ /* 0x000fda0004702000 */
[----:B------:R-:W-:-:S04]  /*0320*/  @P0 SHF.R.S32.HI R0, RZ, 0x1f, R14 ;  /* 0x0000001fff000819 */ /* 0x000fc8000001140e */
[----:B------:R-:W-:-:S04]  /*0330*/  @P0 LOP3.LUT R0, R0, 0x40490fdb, RZ, 0xc0, !PT ;  /* 0x40490fdb00000812 */ /* 0x000fc800078ec0ff */
[----:B------:R-:W-:Y:S01]  /*0340*/  @P0 LOP3.LUT R0, R0, 0x80000000, R9, 0xb8, !PT ;  /* 0x8000000000000812 */ /* 0x000fe200078eb809 */
[----:B------:R-:W-:Y:S06]  /*0350*/  @P0 BRA `(.L_x_1) ;  /* 0x0000000000d80947 */ /* 0x000fec0003800000 */
[----:B------:R-:W-:-:S04]  /*0360*/  FSETP.NEU.AND P0, PT, R11, +INF , PT ;  /* 0x7f8000000b00780b */ /* 0x000fc80003f0d000 */
[----:B------:R-:W-:-:S13]  /*0370*/  FSETP.EQ.AND P0, PT, R16, +INF , !P0 ;  /* 0x7f8000001000780b */ /* 0x000fda0004702000 */
[----:B------:R-:W-:Y:S01]  /*0380*/  @P0 IMAD.MOV.U32 R0, RZ, RZ, 0x4016cbe4 ;  /* 0x4016cbe4ff000424 */ /* 0x000fe200078e00ff */
[----:B------:R-:W-:-:S04]  /*0390*/  @P0 ISETP.GE.AND P1, PT, R14, RZ, PT ;  /* 0x000000ff0e00020c */ /* 0x000fc80003f26270 */
[----:B------:R-:W-:-:S04]  /*03a0*/  @P0 SEL R0, R0, 0x3f490fdb, !P1 ;  /* 0x3f490fdb00000807 */ /* 0x000fc80004800000 */
[----:B------:R-:W-:Y:S01]  /*03b0*/  @P0 LOP3.LUT R0, R0, 0x80000000, R9, 0xb8, !PT ;  /* 0x8000000000000812 */ /* 0x000fe200078eb809 */
[----:B------:R-:W-:Y:S06]  /*03c0*/  @P0 BRA `(.L_x_1) ;  /* 0x0000000000bc0947 */ /* 0x000fec0003800000 */
[CC--:B------:R-:W-:Y:S01]  /*03d0*/  FMNMX.FTZ R19, |R9|.reuse, |R14|.reuse, !PT ;  /* 0x4000000e09137209 */ /* 0x0c0fe20007810200 */
[----:B------:R-:W-:Y:S01]  /*03e0*/  BSSY B1, `(.L_x_2) ;  /* 0x000000d000017945 */ /* 0x000fe20003800000 */
[----:B------:R-:W-:Y:S02]  /*03f0*/  FMNMX.FTZ R0, |R9|, |R14|, PT ;  /* 0x4000000e09007209 */ /* 0x000fe40003810200 */
[----:B------:R-:W1:Y:S08]  /*0400*/  MUFU.RCP R2, R19 ;  /* 0x0000001300027308 */ /* 0x000e700000001000 */
[----:B------:R-:W2:Y:S01]  /*0410*/  FCHK P0, R0, R19 ;  /* 0x0000001300007302 */ /* 0x000ea20000000000 */
[----:B-1----:R-:W-:-:S04]  /*0420*/  FFMA R3, -R19, R2, 1 ;  /* 0x3f80000013037423 */ /* 0x002fc80000000102 */
[----:B------:R-:W-:-:S04]  /*0430*/  FFMA R3, R2, R3, R2 ;  /* 0x0000000302037223 */ /* 0x000fc80000000002 */
[----:B------:R-:W-:-:S04]  /*0440*/  FFMA R2, R0, R3, RZ ;  /* 0x0000000300027223 */ /* 0x000fc800000000ff */
[----:B------:R-:W-:-:S04]  /*0450*/  FFMA R13, -R19, R2, R0 ;  /* 0x00000002130d7223 */ /* 0x000fc80000000100 */
[----:B------:R-:W-:Y:S01]  /*0460*/  FFMA R3, R3, R13, R2 ;  /* 0x0000000d03037223 */ /* 0x000fe20000000002 */
[----:B--2---:R-:W-:Y:S06]  /*0470*/  @!P0 BRA `(.L_x_3) ;  /* 0x00000000000c8947 */ /* 0x004fec0003800000 */
[----:B------:R-:W-:-:S07]  /*0480*/  MOV R2, 0x4a0 ;  /* 0x000004a000027802 */ /* 0x000fce0000000f00 */
[----:B0-----:R-:W-:Y:S05]  /*0490*/  CALL.REL.NOINC `($__internal_1_$__cuda_sm3x_div_rn_noftz_f32_slowpath) ;  /* 0x0000000800d47944 */ /* 0x001fea0003c00000 */
[----:B0-----:R-:W-:-:S07]  /*04a0*/  IMAD.MOV.U32 R3, RZ, RZ, R0 ;  /* 0x000000ffff037224 */ /* 0x001fce00078e0000 */
.L_x_3:
[----:B------:R-:W-:Y:S05]  /*04b0*/  BSYNC B1 ;  /* 0x0000000000017941 */ /* 0x000fea0003800000 */
.L_x_2:
[----:B------:R-:W-:Y:S01]  /*04c0*/  FMUL.FTZ R0, R3, R3 ;  /* 0x0000000303007220 */ /* 0x000fe20000410000 */
[----:B------:R-:W-:Y:S03]  /*04d0*/  BSSY B1, `(.L_x_4) ;  /* 0x0000015000017945 */ /* 0x000fe60003800000 */
[----:B------:R-:W-:-:S04]  /*04e0*/  FADD R13, R0, 11.33538818359375 ;  /* 0x41355dc0000d7421 */ /* 0x000fc80000000000 */
[----:B------:R-:W-:-:S04]  /*04f0*/  FFMA.FTZ R13, R0, R13, 28.84246826171875 ;  /* 0x41e6bd60000d7423 */ /* 0x000fc8000001000d */
[----:B------:R-:W-:Y:S01]  /*0500*/  FFMA.FTZ R15, R0, R13, 19.6966705322265625 ;  /* 0x419d92c8000f7423 */ /* 0x000fe2000001000d */
[----:B------:R-:W-:-:S03]  /*0510*/  IMAD.MOV.U32 R13, RZ, RZ, 0x3f52c7ea ;  /* 0x3f52c7eaff0d7424 */ /* 0x000fc600078e00ff */
[----:B------:R-:W-:Y:S02]  /*0520*/  VIADD R2, R15, 0x1800000 ;  /* 0x018000000f027836 */ /* 0x000fe40000000000 */
[----:B------:R-:W-:-:S03]  /*0530*/  FFMA.FTZ R13, R0, -R13, -5.6748671531677246094 ;  /* 0xc0b59883000d7423 */ /* 0x000fc6000001080d */
[----:B------:R-:W-:Y:S01]  /*0540*/  LOP3.LUT R2, R2, 0x7f800000, RZ, 0xc0, !PT ;  /* 0x7f80000002027812 */ /* 0x000fe200078ec0ff */
[----:B------:R-:W-:-:S03]  /*0550*/  FFMA.FTZ R13, R0, R13, -6.5655550956726074219 ;  /* 0xc0d21907000d7423 */ /* 0x000fc6000001000d */
[----:B------:R-:W-:Y:S01]  /*0560*/  ISETP.GT.U32.AND P0, PT, R2, 0x1ffffff, PT ;  /* 0x01ffffff0200780c */ /* 0x000fe20003f04070 */
[----:B------:R-:W-:-:S04]  /*0570*/  FMUL R18, R0, R13 ;  /* 0x0000000d00127220 */ /* 0x000fc80000400000 */
[----:B------:R-:W-:-:S08]  /*0580*/  FMUL R18, R18, R3 ;  /* 0x0000000312127220 */ /* 0x000fd00000400000 */
[----:B------:R-:W-:Y:S05]  /*0590*/  @P0 BRA `(.L_x_5) ;  /* 0x0000000000100947 */ /* 0x000fea0003800000 */
[----:B------:R-:W-:-:S07]  /*05a0*/  MOV R20, 0x5c0 ;  /* 0x000005c000147802 */ /* 0x000fce0000000f00 */
[----:B0-----:R-:W-:Y:S05]  /*05b0*/  CALL.REL.NOINC `($__internal_0_$__cuda_sm20_rcp_rn_f32_slowpath) ;  /* 0x0000000400b87944 */ /* 0x001fea0003c00000 */
[----:B-1----:R-:W-:Y:S01]  /*05c0*/  IMAD.MOV.U32 R2, RZ, RZ, R13 ;  /* 0x000000ffff027224 */ /* 0x002fe200078e000d */
[----:B------:R-:W-:Y:S06]  /*05d0*/  BRA `(.L_x_6) ;  /* 0x0000000000107947 */ /* 0x000fec0003800000 */
.L_x_5:
[----:B------:R-:W1:Y:S02]  /*05e0*/  MUFU.RCP R2, R15 ;  /* 0x0000000f00027308 */ /* 0x000e640000001000 */
[----:B-1----:R-:W-:-:S04]  /*05f0*/  FFMA R0, R15, R2, -1 ;  /* 0xbf8000000f007423 */ /* 0x002fc80000000002 */
[----:B------:R-:W-:-:S04]  /*0600*/  FADD.FTZ R13, -R0, -RZ ;  /* 0x800000ff000d7221 */ /* 0x000fc80000010100 */
[----:B------:R-:W-:-:S07]  /*0610*/  FFMA R2, R2, R13, R2 ;  /* 0x0000000d02027223 */ /* 0x000fce0000000002 */
.L_x_6:
[----:B------:R-:W-:Y:S05]  /*0620*/  BSYNC B1 ;  /* 0x0000000000017941 */ /* 0x000fea0003800000 */
.L_x_4:
[C---:B------:R-:W-:Y:S01]  /*0630*/  FSETP.GT.FTZ.AND P0, PT, |R9|.reuse, |R14|, PT ;  /* 0x4000000e0900720b */ /* 0x040fe20003f14200 */
[----:B0-----:R-:W-:Y:S01]  /*0640*/  FADD R0, R16, R11 ;  /* 0x0000000b10007221 */ /* 0x001fe20000000000 */
[----:B------:R-:W-:Y:S01]  /*0650*/  ISETP.GE.AND P4, PT, R14, RZ, PT ;  /* 0x000000ff0e00720c */ /* 0x000fe20003f86270 */
[----:B------:R-:W-:Y:S01]  /*0660*/  FFMA.FTZ R2, R18, R2, R3 ;  /* 0x0000000212027223 */ /* 0x000fe20000010003 */
[----:B------:R-:W-:Y:S02]  /*0670*/  LOP3.LUT R9, R9, 0x80000000, RZ, 0xc0, !PT ;  /* 0x8000000009097812 */ /* 0x000fe400078ec0ff */
[----:B------:R-:W-:-:S07]  /*0680*/  FSETP.NAN.AND P1, PT, R0, R0, PT ;  /* 0x000000000000720b */ /* 0x000fce0003f28000 */
[----:B------:R-:W-:-:S04]  /*0690*/  @P0 FADD R2, -R2, 1.5707963705062866211 ;  /* 0x3fc90fdb02020421 */ /* 0x000fc80000000100 */
[----:B------:R-:W-:-:S05]  /*06a0*/  @!P4 FADD R2, -R2, 3.1415927410125732422 ;  /* 0x40490fdb0202c421 */ /* 0x000fca0000000100 */
[----:B------:R-:W-:-:S07]  /*06b0*/  @!P1 LOP3.LUT R0, R9, R2, RZ, 0xfc, !PT ;  /* 0x0000000209009212 */ /* 0x000fce00078efcff */
.L_x_1:
[----:B------:R-:W-:Y:S05]  /*06c0*/  BSYNC B0 ;  /* 0x0000000000007941 */ /* 0x000fea0003800000 */
.L_x_0:
[----:B------:R-:W1:Y:S01]  /*06d0*/  LDC.64 R2, c[0x0][0x210] ;  /* 0x00008400ff027b82 */ /* 0x000e620000000a00 */
[C---:B------:R-:W-:Y:S01]  /*06e0*/  LOP3.LUT R9, R7.reuse, 0xfffffffc, RZ, 0xc0, !PT ;  /* 0xfffffffc07097812 */ /* 0x040fe200078ec0ff */
[----:B------:R-:W-:Y:S01]  /*06f0*/  IMAD.MOV.U32 R11, RZ, RZ, RZ ;  /* 0x000000ffff0b7224 */ /* 0x000fe200078e00ff */
[----:B------:R-:W-:Y:S02]  /*0700*/  LEA R15, R7, 0xfffffff0, 0x2 ;  /* 0xfffffff0070f7811 */ /* 0x000fe400078e10ff */
[----:B------:R-:W-:Y:S01]  /*0710*/  ISETP.NE.AND P0, PT, R9, 0x4, PT ;  /* 0x000000040900780c */ /* 0x000fe20003f05270 */
[----:B------:R-:W-:Y:S02]  /*0720*/  IMAD.MOV.U32 R9, RZ, RZ, RZ ;  /* 0x000000ffff097224 */ /* 0x000fe400078e00ff */
[--C-:B------:R-:W-:Y:S01]  /*0730*/  IMAD.IADD R17, R8, 0x1, R15.reuse ;  /* 0x0000000108117824 */ /* 0x100fe200078e020f */
[----:B------:R-:W-:Y:S01]  /*0740*/  ISETP.LT.AND P5, PT, R6, 0xc0, !P0 ;  /* 0x000000c00600780c */ /* 0x000fe200047a1270 */
[----:B------:R-:W-:Y:S01]  /*0750*/  IMAD.IADD R19, R12, 0x1, R15 ;  /* 0x000000010c137824 */ /* 0x000fe200078e020f */
[----:B------:R-:W-:-:S11]  /*0760*/  CS2R R12, SRZ ;  /* 0x00000000000c7805 */ /* 0x000fd6000001ff00 */
[----:B------:R-:W2:Y:S01]  /*0770*/  @P5 LDG.E R9, desc[UR4][R4.64] ;  /* 0x0000000404095981 */ /* 0x000ea2000c1e1900 */
[----:B-1----:R-:W-:-:S05]  /*0780*/  IMAD.WIDE R16, R17, 0x4, R2 ;  /* 0x0000000411107825 */ /* 0x002fca00078e0202 */
[----:B------:R1:W3:Y:S01]  /*0790*/  @P5 LDG.E R11, desc[UR4][R16.64] ;  /* 0x00000004100b5981 */ /* 0x0002e2000c1e1900 */
[----:B------:R-:W-:-:S05]  /*07a0*/  IMAD.WIDE R18, R19, 0x4, R2 ;  /* 0x0000000413127825 */ /* 0x000fca00078e0202 */
[----:B------:R4:W5:Y:S01]  /*07b0*/  @P5 LDG.E R12, desc[UR4][R18.64] ;  /* 0x00000004120c5981 */ /* 0x000962000c1e1900 */
[----:B------:R-:W-:-:S04]  /*07c0*/  VIADD R14, R8, 0x30 ;  /* 0x00000030080e7836 */ /* 0x000fc80000000000 */
[----:B-1----:R-:W-:-:S04]  /*07d0*/  IMAD.IADD R17, R15, 0x1, R14 ;  /* 0x000000010f117824 */ /* 0x002fc800078e020e */
[----:B------:R-:W-:-:S05]  /*07e0*/  IMAD.WIDE R16, R17, 0x4, R2 ;  /* 0x0000000411107825 */ /* 0x000fca00078e0202 */
[----:B------:R1:W5:Y:S01]  /*07f0*/  @P5 LDG.E R13, desc[UR4][R16.64] ;  /* 0x00000004100d5981 */ /* 0x000362000c1e1900 */
[----:B------:R-:W-:-:S04]  /*0800*/  VIADD R15, R15, 0xfffffff0 ;  /* 0xfffffff00f0f7836 */ /* 0x000fc80000000000 */
[----:B----4-:R-:W-:-:S04]  /*0810*/  IMAD.IADD R19, R8, 0x1, R15 ;  /* 0x0000000108137824 */ /* 0x010fc800078e020f */
[----:B------:R-:W-:-:S04]  /*0820*/  IMAD.WIDE R18, R19, 0x4, R2 ;  /* 0x0000000413127825 */ /* 0x000fc800078e0202 */
[----:B-1----:R-:W-:Y:S02]  /*0830*/  IMAD.IADD R17, R10, 0x1, R15 ;  /* 0x000000010a117824 */ /* 0x002fe400078e020f */
[----:B------:R-:W-:Y:S02]  /*0840*/  IMAD.MOV.U32 R10, RZ, RZ, RZ ;  /* 0x000000ffff0a7224 */ /* 0x000fe400078e00ff */
[----:B------:R-:W-:-:S04]  /*0850*/  IMAD.WIDE R16, R17, 0x4, R2 ;  /* 0x0000000411107825 */ /* 0x000fc800078e0202 */
[----:B------:R-:W-:Y:S02]  /*0860*/  IMAD.IADD R15, R14, 0x1, R15 ;  /* 0x000000010e0f7824 */ /* 0x000fe400078e020f */
[----:B------:R-:W-:Y:S02]  /*0870*/  IMAD.MOV.U32 R14, RZ, RZ, RZ ;  /* 0x000000ffff0e7224 */ /* 0x000fe400078e00ff */
[----:B------:R-:W-:Y:S01]  /*0880*/  IMAD.WIDE R2, R15, 0x4, R2 ;  /* 0x000000040f027825 */ /* 0x000fe200078e0202 */
[----:B--2---:R-:W-:Y:S02]  /*0890*/  SEL R22, R9, RZ, P5 ;  /* 0x000000ff09167207 */ /* 0x004fe40002800000 */
[----:B---3--:R-:W-:-:S04]  /*08a0*/  SEL R11, R11, RZ, P5 ;  /* 0x000000ff0b0b7207 */ /* 0x008fc80002800000 */
[CC--:B------:R-:W-:Y:S02]  /*08b0*/  FSETP.GEU.AND P1, PT, R11.reuse, R22.reuse, PT ;  /* 0x000000160b00720b */ /* 0x0c0fe40003f2e000 */
[C---:B------:R-:W-:Y:S02]  /*08c0*/  FSETP.NAN.AND P4, PT, R11.reuse, R11, PT ;  /* 0x0000000b0b00720b */ /* 0x040fe40003f88000 */
[C---:B------:R-:W-:Y:S02]  /*08d0*/  FSEL R20, R11.reuse, R22, !P1 ;  /* 0x000000160b147208 */ /* 0x040fe40004800000 */
[----:B-----5:R-:W-:Y:S02]  /*08e0*/  SEL R12, R12, RZ, P5 ;  /* 0x000000ff0c0c7207 */ /* 0x020fe40002800000 */
[----:B------:R-:W-:-:S04]  /*08f0*/  FSEL R9, R11, R20, P4 ;  /* 0x000000140b097208 */ /* 0x000fc80002000000 */
[C---:B------:R-:W-:Y:S02]  /*0900*/  FSETP.GEU.AND P6, PT, R9.reuse, R12, PT ;  /* 0x0000000c0900720b */ /* 0x040fe40003fce000 */
[----:B------:R-:W-:-:S11]  /*0910*/  FSETP.NAN.AND P1, PT, R9, R9, PT ;  /* 0x000000090900720b */ /* 0x000fd60003f28000 */
[----:B------:R-:W-:Y:S02]  /*0920*/  @P6 FSEL R9, R9, R12, P1 ;  /* 0x0000000c09096208 */ /* 0x000fe40000800000 */
[-C--:B------:R-:W-:Y:S02]  /*0930*/  FSETP.GT.AND P6, PT, R11, R22.reuse, PT ;  /* 0x000000160b00720b */ /* 0x080fe40003fc4000 */
[----:B------:R-:W-:Y:S02]  /*0940*/  ISETP.GT.AND P1, PT, R7, 0x7, PT ;  /* 0x000000070700780c */ /* 0x000fe40003f24270 */
[----:B------:R-:W-:Y:S02]  /*0950*/  @!P4 FSEL R11, R11, R22, P6 ;  /* 0x000000160b0bc208 */ /* 0x000fe40003000000 */
[----:B------:R-:W-:Y:S01]  /*0960*/  ISETP.LT.AND P4, PT, R6, 0xc0, P1 ;  /* 0x000000c00600780c */ /* 0x000fe20000f81270 */
[----:B------:R-:W-:-:S12]  /*0970*/  IMAD.MOV.U32 R7, RZ, RZ, RZ ;  /* 0x000000ffff077224 */ /* 0x000fd800078e00ff */
[----:B------:R-:W2:Y:S01]  /*0980*/  @P4 LDG.E R7, desc[UR4][R18.64] ;  /* 0x0000000412074981 */ /* 0x000ea2000c1e1900 */
[----:B------:R-:W-:-:S03]  /*0990*/  IMAD.MOV.U32 R20, RZ, RZ, RZ ;  /* 0x000000ffff147224 */ /* 0x000fc600078e00ff */
[----:B------:R-:W3:Y:S04]  /*09a0*/  @P4 LDG.E R10, desc[UR4][R16.64] ;  /* 0x00000004100a4981 */ /* 0x000ee8000c1e1900 */
[----:B------:R1:W4:Y:S04]  /*09b0*/  @P4 LDG.E R20, desc[UR4][R4.64] ;  /* 0x0000000404144981 */ /* 0x000328000c1e1900 */
[----:B------:R5:W4:Y:S01]  /*09c0*/  @P4 LDG.E R14, desc[UR4][R2.64] ;  /* 0x00000004020e4981 */ /* 0x000b22000c1e1900 */
[----:B------:R-:W-:Y:S02]  /*09d0*/  FSETP.GT.AND P6, PT, R11, R12, PT ;  /* 0x0000000c0b00720b */ /* 0x000fe40003fc4000 */
[----:B------:R-:W-:-:S02]  /*09e0*/  SEL R8, R13, RZ, P5 ;  /* 0x000000ff0d087207 */ /* 0x000fc40002800000 */
[----:B------:R-:W-:-:S09]  /*09f0*/  FSETP.NAN.AND P5, PT, R11, R11, PT ;  /* 0x0000000b0b00720b */ /* 0x000fd20003fa8000 */
[----:B------:R-:W-:Y:S02]  /*0a00*/  @!P6 FSEL R11, R11, R12, P5 ;  /* 0x0000000c0b0be208 */ /* 0x000fe40002800000 */
[C---:B------:R-:W-:Y:S02]  /*0a10*/  FSETP.GEU.AND P6, PT, R9.reuse, R8, PT ;  /* 0x000000080900720b */ /* 0x040fe40003fce000 */
[----:B------:R-:W-:-:S11]  /*0a20*/  FSETP.NAN.AND P5, PT, R9, R9, PT ;  /* 0x000000090900720b */ /* 0x000fd60003fa8000 */
[-C--:B------:R-:W-:Y:S02]  /*0a30*/  @P6 FSEL R9, R9, R8.reuse, P5 ;  /* 0x0000000809096208 */ /* 0x080fe40002800000 */
[C---:B------:R-:W-:Y:S02]  /*0a40*/  FSETP.GT.AND P5, PT, R11.reuse, R8, PT ;  /* 0x000000080b00720b */ /* 0x040fe40003fa4000 */
[----:B------:R-:W-:-:S11]  /*0a50*/  FSETP.NAN.AND P6, PT, R11, R11, PT ;  /* 0x0000000b0b00720b */ /* 0x000fd60003fc8000 */
[----:B------:R-:W-:Y:S01]  /*0a60*/  @!P5 FSEL R11, R11, R8, P6 ;  /* 0x000000080b0bd208 */ /* 0x000fe20003000000 */
[----:B-1----:R-:W-:-:S04]  /*0a70*/  FMUL R4, R0, 0.15915493667125701904 ;  /* 0x3e22f98300047820 */ /* 0x002fc80000400000 */
[----:B------:R-:W-:Y:S01]  /*0a80*/  FADD R11, R11, 9.9999999392252902908e-09 ;  /* 0x322bcc770b0b7421 */ /* 0x000fe20000000000 */
[----:B-----5:R-:W1:Y:S02]  /*0a90*/  FRND.FTZ.FLOOR R3, R4 ;  /* 0x0000000400037307 */ /* 0x020e640000215000 */
[----:B-1----:R-:W-:Y:S02]  /*0aa0*/  FFMA R0, R3, -6.2831854820251464844, R0 ;  /* 0xc0c90fdb03007823 */ /* 0x002fe40000000000 */
[----:B------:R-:W1:Y:S01]  /*0ab0*/  LDC.64 R2, c[0x0][0x218] ;  /* 0x00008600ff027b82 */ /* 0x000e620000000a00 */
[----:B--2---:R-:W-:-:S04]  /*0ac0*/  SEL R7, R7, RZ, P4 ;  /* 0x000000ff07077207 */ /* 0x004fc80002000000 */
[----:B------:R-:W-:Y:S02]  /*0ad0*/  FSETP.NAN.AND P6, PT, R7, R7, PT ;  /* 0x000000070700720b */ /* 0x000fe40003fc8000 */
[----:B---3--:R-:W-:-:S04]  /*0ae0*/  SEL R10, R10, RZ, P4 ;  /* 0x000000ff0a0a7207 */ /* 0x008fc80002000000 */
[----:B------:R-:W-:Y:S02]  /*0af0*/  FSETP.GT.AND P5, PT, R7, R10, PT ;  /* 0x0000000a0700720b */ /* 0x000fe40003fa4000 */
[----:B----4-:R-:W-:-:S05]  /*0b00*/  SEL R20, R20, RZ, P4 ;  /* 0x000000ff14147207 */ /* 0x010fca0002000000 */
[----:B------:R-:W-:-:S04]  /*0b10*/  @!P6 FSEL R7, R7, R10, P5 ;  /* 0x0000000a0707e208 */ /* 0x000fc80002800000 */
[C---:B------:R-:W-:Y:S02]  /*0b20*/  FSETP.GT.AND P5, PT, R7.reuse, R20, PT ;  /* 0x000000140700720b */ /* 0x040fe40003fa4000 */
[----:B------:R-:W-:-:S11]  /*0b30*/  FSETP.NAN.AND P6, PT, R7, R7, PT ;  /* 0x000000070700720b */ /* 0x000fd60003fc8000 */
[----:B------:R-:W-:Y:S02]  /*0b40*/  @!P5 FSEL R7, R7, R20, P6 ;  /* 0x000000140707d208 */ /* 0x000fe40003000000 */
[C---:B------:R-:W-:Y:S02]  /*0b50*/  FSETP.GT.AND P6, PT, |R11|.reuse, 8.50705917302346158658e+37, PT ;  /* 0x7e8000000b00780b */ /* 0x040fe40003fc4200 */
[----:B------:R-:W-:Y:S02]  /*0b60*/  FSETP.GEU.AND P5, PT, |R11|, 1.175494350822287508e-38, PT ;  /* 0x008000000b00780b */ /* 0x000fe40003fae200 */
[----:B------:R-:W-:-:S09]  /*0b70*/  SEL R14, R14, RZ, P4 ;  /* 0x000000ff0e0e7207 */ /* 0x000fd20002000000 */
[----:B------:R-:W-:Y:S01]  /*0b80*/  @P6 FMUL R11, R11, 0.25 ;  /* 0x3e8000000b0b6820 */ /* 0x000fe20000400000 */
[----:B------:R-:W-:Y:S01]  /*0b90*/  @P6 FMUL R9, R9, 0.25 ;  /* 0x3e80000009096820 */ /* 0x000fe20000400000 */
[----:B------:R-:W-:Y:S02]  /*0ba0*/  FSETP.GEU.AND P6, PT, R0, RZ, PT ;  /* 0x000000ff0000720b */ /* 0x000fe40003fce000 */
[----:B------:R-:W-:Y:S01]  /*0bb0*/  @!P5 FMUL R11, R11, 16777216 ;  /* 0x4b8000000b0bd820 */ /* 0x000fe20000400000 */
[----:B------:R-:W-:-:S03]  /*0bc0*/  FSETP.GT.AND P4, PT, R7, R14, PT ;  /* 0x0000000e0700720b */ /* 0x000fc60003f84000 */
[----:B------:R-:W2:Y:S01]  /*0bd0*/  MUFU.RCP R8, R11 ;  /* 0x0000000b00087308 */ /* 0x000ea20000001000 */
[----:B------:R-:W-:Y:S01]  /*0be0*/  @!P5 FMUL R9, R9, 16777216 ;  /* 0x4b8000000909d820 */ /* 0x000fe20000400000 */
[----:B------:R-:W-:-:S05]  /*0bf0*/  FSETP.NAN.AND P5, PT, R7, R7, PT ;  /* 0x000000070700720b */ /* 0x000fca0003fa8000 */
[----:B------:R-:W-:-:S03]  /*0c00*/  @!P6 FADD R0, R0, 6.2831854820251464844 ;  /* 0x40c90fdb0000e421 */ /* 0x000fc60000000000 */
[----:B------:R-:W-:Y:S01]  /*0c10*/  @!P4 FSEL R7, R7, R14, P5 ;  /* 0x0000000e0707c208 */ /* 0x000fe20002800000 */
[----:B------:R-:W-:Y:S01]  /*0c20*/  FMUL R5, R0, 0.15915493667125701904 ;  /* 0x3e22f98300057820 */ /* 0x000fe20000400000 */
[----:B--2---:R-:W-:Y:S02]  /*0c30*/  FFMA R8, R8, -R9, 1 ;  /* 0x3f80000008087423 */ /* 0x004fe40000000809 */
[----:B------:R-:W-:Y:S01]  /*0c40*/  @P0 FSEL R8, R7, RZ, P1 ;  /* 0x000000ff07080208 */ /* 0x000fe20000800000 */
[----:B-1----:R-:W-:-:S03]  /*0c50*/  IMAD.WIDE R6, R6, 0x4, R2 ;  /* 0x0000000406067825 */ /* 0x002fc600078e0202 */
[----:B------:R-:W-:Y:S01]  /*0c60*/  FSEL R5, R5, R8, !P2 ;  /* 0x0000000805057208 */ /* 0x000fe20005000000 */
[----:B------:R-:W-:Y:S06]  /*0c70*/  @P3 EXIT ;  /* 0x000000000000394d */ /* 0x000fec0003800000 */
[----:B------:R-:W-:Y:S01]  /*0c80*/  STG.E desc[UR4][R6.64], R5 ;  /* 0x0000000506007986 */ /* 0x000fe2000c101904 */
[----:B------:R-:W-:Y:S05]  /*0c90*/  EXIT ;  /* 0x000000000000794d */ /* 0x000fea0003800000 */
        .weak           $__internal_0_$__cuda_sm20_rcp_rn_f32_slowpath
        .type           $__internal_0_$__cuda_sm20_rcp_rn_f32_slowpath,@function
        .size           $__internal_0_$__cuda_sm20_rcp_rn_f32_slowpath,($__internal_1_$__cuda_sm3x_div_rn_noftz_f32_slowpath - $__internal_0_$__cuda_sm20_rcp_rn_f32_slowpath)
$__internal_0_$__cuda_sm20_rcp_rn_f32_slowpath:
[----:B------:R-:W-:Y:S01]  /*0ca0*/  IMAD.SHL.U32 R2, R15, 0x2, RZ ;  /* 0x000000020f027824 */ /* 0x000fe200078e00ff */
[----:B------:R-:W-:Y:S01]  /*0cb0*/  BSSY B2, `(.L_x_7) ;  /* 0x0000031000027945 */ /* 0x000fe20003800000 */
[----:B------:R-:W-:-:S03]  /*0cc0*/  IMAD.MOV.U32 R0, RZ, RZ, R15 ;  /* 0x000000ffff007224 */ /* 0x000fc600078e000f */
[----:B------:R-:W-:-:S04]  /*0cd0*/  SHF.R.U32.HI R2, RZ, 0x18, R2 ;  /* 0x00000018ff027819 */ /* 0x000fc80000011602 */
[----:B------:R-:W-:-:S13]  /*0ce0*/  ISETP.NE.U32.AND P0, PT, R2, RZ, PT ;  /* 0x000000ff0200720c */ /* 0x000fda0003f05070 */
[----:B------:R-:W-:Y:S05]  /*0cf0*/  @P0 BRA `(.L_x_8) ;  /* 0x0000000000280947 */ /* 0x000fea0003800000 */
[----:B------:R-:W-:-:S05]  /*0d00*/  IMAD.SHL.U32 R2, R0, 0x2, RZ ;  /* 0x0000000200027824 */ /* 0x000fca00078e00ff */
[----:B------:R-:W-:-:S13]  /*0d10*/  ISETP.NE.AND P0, PT, R2, RZ, PT ;  /* 0x000000ff0200720c */ /* 0x000fda0003f05270 */
[----:B------:R-:W-:Y:S01]  /*0d20*/  @P0 FFMA R15, R0, 1.84467440737095516160e+19, RZ ;  /* 0x5f800000000f0823 */ /* 0x000fe200000000ff */
[----:B------:R-:W-:Y:S08]  /*0d30*/  @!P0 MUFU.RCP R13, R0 ;  /* 0x00000000000d8308 */ /* 0x000ff00000001000 */
[----:B------:R-:W0:Y:S02]  /*0d40*/  @P0 MUFU.RCP R2, R15 ;  /* 0x0000000f00020308 */ /* 0x000e240000001000 */
[----:B0-----:R-:W-:-:S04]  /*0d50*/  @P0 FFMA R17, R15, R2, -1 ;  /* 0xbf8000000f110423 */ /* 0x001fc80000000002 */
[----:B------:R-:W-:-:S04]  /*0d60*/  @P0 FADD.FTZ R17, -R17, -RZ ;  /* 0x800000ff11110221 */ /* 0x000fc80000010100 */
[----:B------:R-:W-:-:S04]  /*0d70*/  @P0 FFMA R2, R2, R17, R2 ;  /* 0x0000001102020223 */ /* 0x000fc80000000002 */
[----:B------:R-:W-:Y:S01]  /*0d80*/  @P0 FFMA R13, R2, 1.84467440737095516160e+19, RZ ;  /* 0x5f800000020d0823 */ /* 0x000fe200000000ff */
[----:B------:R-:W-:Y:S06]  /*0d90*/  BRA `(.L_x_9) ;  /* 0x0000000000887947 */ /* 0x000fec0003800000 */
.L_x_8:
[----:B------:R-:W-:-:S05]  /*0da0*/  VIADD R13, R2, 0xffffff03 ;  /* 0xffffff03020d7836 */ /* 0x000fca0000000000 */
[----:B------:R-:W-:-:S13]  /*0db0*/  ISETP.GT.U32.AND P0, PT, R13, 0x1, PT ;  /* 0x000000010d00780c */ /* 0x000fda0003f04070 */
[----:B------:R-:W-:Y:S05]  /*0dc0*/  @P0 BRA `(.L_x_10) ;  /* 0x0000000000780947 */ /* 0x000fea0003800000 */
[----:B------:R-:W-:Y:S01]  /*0dd0*/  LOP3.LUT R15, R0, 0x7fffff, RZ, 0xc0, !PT ;  /* 0x007fffff000f7812 */ /* 0x000fe200078ec0ff */
[----:B------:R-:W-:-:S03]  /*0de0*/  IMAD.MOV.U32 R24, RZ, RZ, 0x3 ;  /* 0x00000003ff187424 */ /* 0x000fc600078e00ff */
[----:B------:R-:W-:Y:S02]  /*0df0*/  LOP3.LUT R15, R15, 0x3f800000, RZ, 0xfc, !PT ;  /* 0x3f8000000f0f7812 */ /* 0x000fe400078efcff */
[----:B------:R-:W-:Y:S02]  /*0e00*/  SHF.L.U32 R21, R24, R13, RZ ;  /* 0x0000000d18157219 */ /* 0x000fe400000006ff */
[----:B------:R-:W0:Y:S02]  /*0e10*/  MUFU.RCP R22, R15 ;  /* 0x0000000f00167308 */ /* 0x000e240000001000 */
[----:B0-----:R-:W-:-:S04]  /*0e20*/  FFMA R17, R15, R22, -1 ;  /* 0xbf8000000f117423 */ /* 0x001fc80000000016 */
[----:B------:R-:W-:-:S04]  /*0e30*/  FADD.FTZ R17, -R17, -RZ ;  /* 0x800000ff11117221 */ /* 0x000fc80000010100 */
[CCC-:B------:R-:W-:Y:S01]  /*0e40*/  FFMA.RM R19, R22.reuse, R17.reuse, R22.reuse ;  /* 0x0000001116137223 */ /* 0x1c0fe20000004016 */
[----:B------:R-:W-:-:S04]  /*0e50*/  FFMA.RP R22, R22, R17, R22 ;  /* 0x0000001116167223 */ /* 0x000fc80000008016 */
[C---:B------:R-:W-:Y:S02]  /*0e60*/  LOP3.LUT R17, R19.reuse, 0x7fffff, RZ, 0xc0, !PT ;  /* 0x007fffff13117812 */ /* 0x040fe400078ec0ff */
[----:B------:R-:W-:Y:S02]  /*0e70*/  FSETP.NEU.FTZ.AND P0, PT, R19, R22, PT ;  /* 0x000000161300720b */ /* 0x000fe40003f1d000 */
[----:B------:R-:W-:Y:S02]  /*0e80*/  LOP3.LUT R22, R17, 0x800000, RZ, 0xfc, !PT ;  /* 0x0080000011167812 */ /* 0x000fe400078efcff */
[----:B------:R-:W-:Y:S02]  /*0e90*/  SEL R17, RZ, 0xffffffff, !P0 ;  /* 0xffffffffff117807 */ /* 0x000fe40004000000 */
[----:B------:R-:W-:-:S03]  /*0ea0*/  LOP3.LUT R24, R21, R22, RZ, 0xc0, !PT ;  /* 0x0000001615187212 */ /* 0x000fc600078ec0ff */
[----:B------:R-:W-:Y:S01]  /*0eb0*/  IMAD.MOV R17, RZ, RZ, -R17 ;  /* 0x000000ffff117224 */ /* 0x000fe200078e0a11 */
[----:B------:R-:W-:-:S04]  /*0ec0*/  SHF.R.U32.HI R24, RZ, R13, R24 ;  /* 0x0000000dff187219 */ /* 0x000fc80000011618 */
[----:B------:R-:W-:Y:S02]  /*0ed0*/  LOP3.LUT P1, RZ, R17, R13, R22, 0xf8, !PT ;  /* 0x0000000d11ff7212 */ /* 0x000fe4000782f816 */
[C---:B------:R-:W-:Y:S02]  /*0ee0*/  LOP3.LUT P0, RZ, R24.reuse, 0x1, RZ, 0xc0, !PT ;  /* 0x0000000118ff7812 */ /* 0x040fe4000780c0ff */
[----:B------:R-:W-:-:S04]  /*0ef0*/  LOP3.LUT P4, RZ, R24, 0x2, RZ, 0xc0, !PT ;  /* 0x0000000218ff7812 */ /* 0x000fc8000788c0ff */
[----:B------:R-:W-:Y:S02]  /*0f00*/  PLOP3.LUT P0, PT, P0, P1, P4, 0xe0, 0x0 ;  /* 0x000000000000781c */ /* 0x000fe40000703c40 */
[----:B------:R-:W-:Y:S02]  /*0f10*/  LOP3.LUT P1, RZ, R0, 0x7fffff, RZ, 0xc0, !PT ;  /* 0x007fffff00ff7812 */ /* 0x000fe4000782c0ff */
[----:B------:R-:W-:-:S05]  /*0f20*/  SEL R13, RZ, 0x1, !P0 ;  /* 0x00000001ff0d7807 */ /* 0x000fca0004000000 */
[----:B------:R-:W-:-:S05]  /*0f30*/  IMAD.MOV R13, RZ, RZ, -R13 ;  /* 0x000000ffff0d7224 */ /* 0x000fca00078e0a0d */
[----:B------:R-:W-:Y:S01]  /*0f40*/  ISETP.GE.AND P0, PT, R13, RZ, PT ;  /* 0x000000ff0d00720c */ /* 0x000fe20003f06270 */
[----:B------:R-:W-:-:S05]  /*0f50*/  VIADD R13, R2, 0xffffff04 ;  /* 0xffffff04020d7836 */ /* 0x000fca0000000000 */
[----:B------:R-:W-:-:S07]  /*0f60*/  SHF.R.U32.HI R13, RZ, R13, R22 ;  /* 0x0000000dff0d7219 */ /* 0x000fce0000011616 */
[----:B------:R-:W-:-:S04]  /*0f70*/  @!P0 VIADD R13, R13, 0x1 ;  /* 0x000000010d0d8836 */ /* 0x000fc80000000000 */
[----:B------:R-:W-:-:S05]  /*0f80*/  @!P1 IMAD.SHL.U32 R13, R13, 0x2, RZ ;  /* 0x000000020d0d9824 */ /* 0x000fca00078e00ff */
[----:B------:R-:W-:Y:S01]  /*0f90*/  LOP3.LUT R13, R13, 0x80000000, R0, 0xf8, !PT ;  /* 0x800000000d0d7812 */ /* 0x000fe200078ef800 */
[----:B------:R-:W-:Y:S06]  /*0fa0*/  BRA `(.L_x_9) ;  /* 0x0000000000047947 */ /* 0x000fec0003800000 */
.L_x_10:
[----:B------:R0:W1:Y:S02]  /*0fb0*/  MUFU.RCP R13, R0 ;  /* 0x00000000000d7308 */ /* 0x0000640000001000 */
.L_x_9:
[----:B------:R-:W-:Y:S05]  /*0fc0*/  BSYNC B2 ;  /* 0x0000000000027941 */ /* 0x000fea0003800000 */
.L_x_7:
[----:B------:R-:W-:-:S04]  /*0fd0*/  IMAD.MOV.U32 R21, RZ, RZ, 0x0 ;  /* 0x00000000ff157424 */ /* 0x000fc800078e00ff */
[----:B------:R-:W-:Y:S05]  /*0fe0*/  RET.REL.NODEC R20 `(triton_poi_fused_stack_0) ;  /* 0xfffffff014047950 */ /* 0x000fea0003c3ffff */
        .weak           $__internal_1_$__cuda_sm3x_div_rn_noftz_f32_slowpath
        .type           $__internal_1_$__cuda_sm3x_div_rn_noftz_f32_slowpath,@function
        .size           $__internal_1_$__cuda_sm3x_div_rn_noftz_f32_slowpath,(.L_x_24 - $__internal_1_$__cuda_sm3x_div_rn_noftz_f32_slowpath)
$__internal_1_$__cuda_sm3x_div_rn_noftz_f32_slowpath:
[--C-:B------:R-:W-:Y:S01]  /*0ff0*/  SHF.R.U32.HI R13, RZ, 0x17, R19.reuse ;  /* 0x00000017ff0d7819 */ /* 0x100fe20000011613 */
[----:B------:R-:W-:Y:S01]  /*1000*/  BSSY B2, `(.L_x_11) ;  /* 0x0000065000027945 */ /* 0x000fe20003800000 */
[--C-:B------:R-:W-:Y:S01]  /*1010*/  SHF.R.U32.HI R3, RZ, 0x17, R0.reuse ;  /* 0x00000017ff037819 */ /* 0x100fe20000011600 */
[----:B------:R-:W-:Y:S01]  /*1020*/  IMAD.MOV.U32 R17, RZ, RZ, R0 ;  /* 0x000000ffff117224 */ /* 0x000fe200078e0000 */
[----:B------:R-:W-:Y:S01]  /*1030*/  LOP3.LUT R13, R13, 0xff, RZ, 0xc0, !PT ;  /* 0x000000ff0d0d7812 */ /* 0x000fe200078ec0ff */
[----:B------:R-:W-:Y:S01]  /*1040*/  IMAD.MOV.U32 R18, RZ, RZ, R19 ;  /* 0x000000ffff127224 */ /* 0x000fe200078e0013 */
[----:B------:R-:W-:-:S03]  /*1050*/  LOP3.LUT R20, R3, 0xff, RZ, 0xc0, !PT ;  /* 0x000000ff03147812 */ /* 0x000fc600078ec0ff */
[----:B------:R-:W-:Y:S02]  /*1060*/  VIADD R22, R13, 0xffffffff ;  /* 0xffffffff0d167836 */ /* 0x000fe40000000000 */
[----:B------:R-:W-:-:S03]  /*1070*/  VIADD R21, R20, 0xffffffff ;  /* 0xffffffff14157836 */ /* 0x000fc60000000000 */
[----:B------:R-:W-:-:S04]  /*1080*/  ISETP.GT.U32.AND P0, PT, R22, 0xfd, PT ;  /* 0x000000fd1600780c */ /* 0x000fc80003f04070 */
[----:B------:R-:W-:-:S13]  /*1090*/  ISETP.GT.U32.OR P0, PT, R21, 0xfd, P0 ;  /* 0x000000fd1500780c */ /* 0x000fda0000704470 */
[----:B------:R-:W-:Y:S01]  /*10a0*/  @!P0 IMAD.MOV.U32 R15, RZ, RZ, RZ ;  /* 0x000000ffff0f8224 */ /* 0x000fe200078e00ff */
[----:B------:R-:W-:Y:S06]  /*10b0*/  @!P0 BRA `(.L_x_12) ;  /* 0x0000000000608947 */ /* 0x000fec0003800000 */
[----:B------:R-:W-:Y:S01]  /*10c0*/  FSETP.GTU.FTZ.AND P0, PT, |R0|, +INF , PT ;  /* 0x7f8000000000780b */ /* 0x000fe20003f1c200 */
[----:B------:R-:W-:Y:S01]  /*10d0*/  IMAD.MOV.U32 R3, RZ, RZ, R19 ;  /* 0x000000ffff037224 */ /* 0x000fe200078e0013 */
[----:B------:R-:W-:-:S04]  /*10e0*/  FSETP.GTU.FTZ.AND P1, PT, |R19|, +INF , PT ;  /* 0x7f8000001300780b */ /* 0x000fc80003f3c200 */
[----:B------:R-:W-:-:S13]  /*10f0*/  PLOP3.LUT P0, PT, P0, P1, PT, 0xa8, 0x0 ;  /* 0x000000000000781c */ /* 0x000fda0000703570 */
[----:B------:R-:W-:Y:S05]  /*1100*/  @P0 BRA `(.L_x_13) ;  /* 0x00000004004c0947 */ /* 0x000fea0003800000 */
[----:B------:R-:W-:-:S13]  /*1110*/  LOP3.LUT P0, RZ, R18, 0x7fffffff, R17, 0xc8, !PT ;  /* 0x7fffffff12ff7812 */ /* 0x000fda000780c811 */
[----:B------:R-:W-:Y:S05]  /*1120*/  @!P0 BRA `(.L_x_14) ;  /* 0x00000004003c8947 */ /* 0x000fea0003800000 */
[C---:B------:R-:W-:Y:S02]  /*1130*/  FSETP.NEU.FTZ.AND P1, PT, |R0|.reuse, +INF , PT ;  /* 0x7f8000000000780b */ /* 0x040fe40003f3d200 */
[----:B------:R-:W-:Y:S02]  /*1140*/  FSETP.NEU.FTZ.AND P4, PT, |R3|, +INF , PT ;  /* 0x7f8000000300780b */ /* 0x000fe40003f9d200 */
[----:B------:R-:W-:-:S11]  /*1150*/  FSETP.NEU.FTZ.AND P0, PT, |R0|, +INF , PT ;  /* 0x7f8000000000780b */ /* 0x000fd60003f1d200 */
[----:B------:R-:W-:Y:S05]  /*1160*/  @!P4 BRA !P1, `(.L_x_14) ;  /* 0x00000004002cc947 */ /* 0x000fea0004800000 */
[----:B------:R-:W-:-:S04]  /*1170*/  LOP3.LUT P1, RZ, R17, 0x7fffffff, RZ, 0xc0, !PT ;  /* 0x7fffffff11ff7812 */ /* 0x000fc8000782c0ff */
[----:B------:R-:W-:-:S13]  /*1180*/  PLOP3.LUT P1, PT, P4, P1, PT, 0x2a, 0x0 ;  /* 0x000000000000781c */ /* 0x000fda0002722572 */
[----:B------:R-:W-:Y:S05]  /*1190*/  @P1 BRA `(.L_x_15) ;  /* 0x0000000400181947 */ /* 0x000fea0003800000 */
[----:B------:R-:W-:-:S04]  /*11a0*/  LOP3.LUT P1, RZ, R18, 0x7fffffff, RZ, 0xc0, !PT ;  /* 0x7fffffff12ff7812 */ /* 0x000fc8000782c0ff */
[----:B------:R-:W-:-:S13]  /*11b0*/  PLOP3.LUT P0, PT, P0, P1, PT, 0x2a, 0x0 ;  /* 0x000000000000781c */ /* 0x000fda0000702572 */
[----:B------:R-:W-:Y:S05]  /*11c0*/  @P0 BRA `(.L_x_16) ;  /* 0x0000000400000947 */ /* 0x000fea0003800000 */
[----:B------:R-:W-:Y:S02]  /*11d0*/  ISETP.GE.AND P0, PT, R21, RZ, PT ;  /* 0x000000ff1500720c */ /* 0x000fe40003f06270 */
[----:B------:R-:W-:-:S11]  /*11e0*/  ISETP.GE.AND P1, PT, R22, RZ, PT ;  /* 0x000000ff1600720c */ /* 0x000fd60003f26270 */
[----:B------:R-:W-:Y:S02]  /*11f0*/  @P0 IMAD.MOV.U32 R15, RZ, RZ, RZ ;  /* 0x000000ffff0f0224 */ /* 0x000fe400078e00ff */
[----:B------:R-:W-:Y:S01]  /*1200*/  @!P0 FFMA R17, R0, 1.84467440737095516160e+19, RZ ;  /* 0x5f80000000118823 */ /* 0x000fe200000000ff */
[----:B------:R-:W-:Y:S02]  /*1210*/  @!P0 IMAD.MOV.U32 R15, RZ, RZ, -0x40 ;  /* 0xffffffc0ff0f8424 */ /* 0x000fe400078e00ff */
[----:B------:R-:W-:Y:S02]  /*1220*/  @!P1 FFMA R18, R3, 1.84467440737095516160e+19, RZ ;  /* 0x5f80000003129823 */ /* 0x000fe400000000ff */
[----:B------:R-:W-:-:S07]  /*1230*/  @!P1 VIADD R15, R15, 0x40 ;  /* 0x000000400f0f9836 */ /* 0x000fce0000000000 */
.L_x_12:
[----:B------:R-:W-:Y:S01]  /*1240*/  LEA R3, R13, 0xc0800000, 0x17 ;  /* 0xc08000000d037811 */ /* 0x000fe200078eb8ff */
[----:B------:R-:W-:Y:S01]  /*1250*/  VIADD R20, R20, 0xffffff81 ;  /* 0xffffff8114147836 */ /* 0x000fe20000000000 */
[----:B------:R-:W-:Y:S03]  /*1260*/  BSSY B3, `(.L_x_17) ;  /* 0x0000035000037945 */ /* 0x000fe60003800000 */
[----:B------:R-:W-:Y:S02]  /*1270*/  IMAD.IADD R19, R18, 0x1, -R3 ;  /* 0x0000000112137824 */ /* 0x000fe400078e0a03 */
[C---:B------:R-:W-:Y:S01]  /*1280*/  IMAD R0, R20.reuse, -0x800000, R17 ;  /* 0xff80000014007824 */ /* 0x040fe200078e0211 */
[----:B------:R-:W-:Y:S01]  /*1290*/  IADD3 R20, R20, 0x7f, -R13 ;  /* 0x0000007f14147810 */ /* 0x000fe20007ffe80d */
[----:B------:R-:W0:Y:S01]  /*12a0*/  MUFU.RCP R3, R19 ;  /* 0x0000001300037308 */ /* 0x000e220000001000 */
[----:B------:R-:W-:-:S03]  /*12b0*/  FADD.FTZ R21, -R19, -RZ ;  /* 0x800000ff13157221 */ /* 0x000fc60000010100 */
[----:B------:R-:W-:Y:S02]  /*12c0*/  IMAD.IADD R20, R20, 0x1, R15 ;  /* 0x0000000114147824 */ /* 0x000fe400078e020f */
[----:B0-----:R-:W-:-:S04]  /*12d0*/  FFMA R18, R3, R21, 1 ;  /* 0x3f80000003127423 */ /* 0x001fc80000000015 */
[----:B------:R-:W-:-:S04]  /*12e0*/  FFMA R3, R3, R18, R3 ;  /* 0x0000001203037223 */ /* 0x000fc80000000003 */
[----:B------:R-:W-:-:S04]  /*12f0*/  FFMA R18, R0, R3, RZ ;  /* 0x0000000300127223 */ /* 0x000fc800000000ff */
[----:B------:R-:W-:-:S04]  /*1300*/  FFMA R17, R21, R18, R0 ;  /* 0x0000001215117223 */ /* 0x000fc80000000000 */
[----:B------:R-:W-:-:S04]  /*1310*/  FFMA R18, R3, R17, R18 ;  /* 0x0000001103127223 */ /* 0x000fc80000000012 */
[----:B------:R-:W-:-:S04]  /*1320*/  FFMA R21, R21, R18, R0 ;  /* 0x0000001215157223 */ /* 0x000fc80000000000 */
[----:B------:R-:W-:-:S05]  /*1330*/  FFMA R0, R3, R21, R18 ;  /* 0x0000001503007223 */ /* 0x000fca0000000012 */
[----:B------:R-:W-:-:S04]  /*1340*/  SHF.R.U32.HI R13, RZ, 0x17, R0 ;  /* 0x00000017ff0d7819 */ /* 0x000fc80000011600 */
[----:B------:R-:W-:-:S05]  /*1350*/  LOP3.LUT R13, R13, 0xff, RZ, 0xc0, !PT ;  /* 0x000000ff0d0d7812 */ /* 0x000fca00078ec0ff */
[----:B------:R-:W-:-:S04]  /*1360*/  IMAD.IADD R17, R13, 0x1, R20 ;  /* 0x000000010d117824 */ /* 0x000fc800078e0214 */
[----:B------:R-:W-:-:S05]  /*1370*/  VIADD R13, R17, 0xffffffff ;  /* 0xffffffff110d7836 */ /* 0x000fca0000000000 */
[----:B------:R-:W-:-:S13]  /*1380*/  ISETP.GE.U32.AND P0, PT, R13, 0xfe, PT ;  /* 0x000000fe0d00780c */ /* 0x000fda0003f06070 */
[----:B------:R-:W-:Y:S05]  /*1390*/  @!P0 BRA `(.L_x_18) ;  /* 0x0000000000808947 */ /* 0x000fea0003800000 */
[----:B------:R-:W-:-:S13]  /*13a0*/  ISETP.GT.AND P0, PT, R17, 0xfe, PT ;  /* 0x000000fe1100780c */ /* 0x000fda0003f04270 */
[----:B------:R-:W-:Y:S05]  /*13b0*/  @P0 BRA `(.L_x_19) ;  /* 0x00000000006c0947 */ /* 0x000fea0003800000 */
[----:B------:R-:W-:-:S13]  /*13c0*/  ISETP.GE.AND P0, PT, R17, 0x1, PT ;  /* 0x000000011100780c */ /* 0x000fda0003f06270 */
[----:B------:R-:W-:Y:S05]  /*13d0*/  @P0 BRA `(.L_x_20) ;  /* 0x0000000000740947 */ /* 0x000fea0003800000 */
[----:B------:R-:W-:Y:S02]  /*13e0*/  ISETP.GE.AND P0, PT, R17, -0x18, PT ;  /* 0xffffffe81100780c */ /* 0x000fe40003f06270 */
[----:B------:R-:W-:-:S11]  /*13f0*/  LOP3.LUT R0, R0, 0x80000000, RZ, 0xc0, !PT ;  /* 0x8000000000007812 */ /* 0x000fd600078ec0ff */
[----:B------:R-:W-:Y:S05]  /*1400*/  @!P0 BRA `(.L_x_20) ;  /* 0x0000000000688947 */ /* 0x000fea0003800000 */
[-CC-:B------:R-:W-:Y:S01]  /*1410*/  FFMA.RZ R13, R3, R21.reuse, R18.reuse ;  /* 0x00000015030d7223 */ /* 0x180fe2000000c012 */
[C---:B------:R-:W-:Y:S01]  /*1420*/  VIADD R20, R17.reuse, 0x20 ;  /* 0x0000002011147836 */ /* 0x040fe20000000000 */
[C---:B------:R-:W-:Y:S02]  /*1430*/  ISETP.NE.AND P4, PT, R17.reuse, RZ, PT ;  /* 0x000000ff1100720c */ /* 0x040fe40003f85270 */
[----:B------:R-:W-:Y:S02]  /*1440*/  ISETP.NE.AND P1, PT, R17, RZ, PT ;  /* 0x000000ff1100720c */ /* 0x000fe40003f25270 */
[----:B------:R-:W-:Y:S01]  /*1450*/  LOP3.LUT R15, R13, 0x7fffff, RZ, 0xc0, !PT ;  /* 0x007fffff0d0f7812 */ /* 0x000fe200078ec0ff */
[CCC-:B------:R-:W-:Y:S01]  /*1460*/  FFMA.RP R13, R3.reuse, R21.reuse, R18.reuse ;  /* 0x00000015030d7223 */ /* 0x1c0fe20000008012 */
[----:B------:R-:W-:Y:S01]  /*1470*/  FFMA.RM R18, R3, R21, R18 ;  /* 0x0000001503127223 */ /* 0x000fe20000004012 */
[----:B------:R-:W-:Y:S01]  /*1480*/  IMAD.MOV R3, RZ, RZ, -R17 ;  /* 0x000000ffff037224 */ /* 0x000fe200078e0a11 */
[----:B------:R-:W-:-:S03]  /*1490*/  LOP3.LUT R15, R15, 0x800000, RZ, 0xfc, !PT ;  /* 0x008000000f0f7812 */ /* 0x000fc600078efcff */
[----:B------:R-:W-:Y:S02]  /*14a0*/  FSETP.NEU.FTZ.AND P0, PT, R13, R18, PT ;  /* 0x000000120d00720b */ /* 0x000fe40003f1d000 */
[----:B------:R-:W-:Y:S02]  /*14b0*/  SHF.L.U32 R20, R15, R20, RZ ;  /* 0x000000140f147219 */ /* 0x000fe400000006ff */
[----:B------:R-:W-:Y:S02]  /*14c0*/  SEL R18, R3, RZ, P4 ;  /* 0x000000ff03127207 */ /* 0x000fe40002000000 */
[----:B------:R-:W-:Y:S02]  /*14d0*/  ISETP.NE.AND P1, PT, R20, RZ, P1 ;  /* 0x000000ff1400720c */ /* 0x000fe40000f25270 */
[----:B------:R-:W-:Y:S02]  /*14e0*/  SHF.R.U32.HI R18, RZ, R18, R15 ;  /* 0x00000012ff127219 */ /* 0x000fe4000001160f */
[----:B------:R-:W-:-:S02]  /*14f0*/  PLOP3.LUT P0, PT, P0, P1, PT, 0xa8, 0x0 ;  /* 0x000000000000781c */ /* 0x000fc40000703570 */
[----:B------:R-:W-:Y:S02]  /*1500*/  SHF.R.U32.HI R20, RZ, 0x1, R18 ;  /* 0x00000001ff147819 */ /* 0x000fe40000011612 */
[----:B------:R-:W-:-:S04]  /*1510*/  SEL R3, RZ, 0x1, !P0 ;  /* 0x00000001ff037807 */ /* 0x000fc80004000000 */
[----:B------:R-:W-:-:S04]  /*1520*/  LOP3.LUT R3, R3, 0x1, R20, 0xf8, !PT ;  /* 0x0000000103037812 */ /* 0x000fc800078ef814 */
[----:B------:R-:W-:-:S05]  /*1530*/  LOP3.LUT R3, R3, R18, RZ, 0xc0, !PT ;  /* 0x0000001203037212 */ /* 0x000fca00078ec0ff */
[----:B------:R-:W-:-:S05]  /*1540*/  IMAD.IADD R3, R20, 0x1, R3 ;  /* 0x0000000114037824 */ /* 0x000fca00078e0203 */
[----:B------:R-:W-:Y:S01]  /*1550*/  LOP3.LUT R0, R3, R0, RZ, 0xfc, !PT ;  /* 0x0000000003007212 */ /* 0x000fe200078efcff */
[----:B------:R-:W-:Y:S06]  /*1560*/  BRA `(.L_x_20) ;  /* 0x0000000000107947 */ /* 0x000fec0003800000 */
.L_x_19:
[----:B------:R-:W-:-:S04]  /*1570*/  LOP3.LUT R0, R0, 0x80000000, RZ, 0xc0, !PT ;  /* 0x8000000000007812 */ /* 0x000fc800078ec0ff */
[----:B------:R-:W-:Y:S01]  /*1580*/  LOP3.LUT R0, R0, 0x7f800000, RZ, 0xfc, !PT ;  /* 0x7f80000000007812 */ /* 0x000fe200078efcff */
[----:B------:R-:W-:Y:S06]  /*1590*/  BRA `(.L_x_20) ;  /* 0x0000000000047947 */ /* 0x000fec0003800000 */
.L_x_18:
[----:B------:R-:W-:-:S07]  /*15a0*/  IMAD R0, R20, 0x800000, R0 ;  /* 0x0080000014007824 */ /* 0x000fce00078e0200 */
.L_x_20:
[----:B------:R-:W-:Y:S05]  /*15b0*/  BSYNC B3 ;  /* 0x0000000000037941 */ /* 0x000fea0003800000 */
.L_x_17:
[----:B------:R-:W-:Y:S05]  /*15c0*/  BRA `(.L_x_21) ;  /* 0x0000000000207947 */ /* 0x000fea0003800000 */
.L_x_16:
[----:B------:R-:W-:-:S04]  /*15d0*/  LOP3.LUT R0, R18, 0x80000000, R17, 0x48, !PT ;  /* 0x8000000012007812 */ /* 0x000fc800078e4811 */
[----:B------:R-:W-:Y:S01]  /*15e0*/  LOP3.LUT R0, R0, 0x7f800000, RZ, 0xfc, !PT ;  /* 0x7f80000000007812 */ /* 0x000fe200078efcff */
[----:B------:R-:W-:Y:S06]  /*15f0*/  BRA `(.L_x_21) ;  /* 0x0000000000147947 */ /* 0x000fec0003800000 */
.L_x_15:
[----:B------:R-:W-:Y:S01]  /*1600*/  LOP3.LUT R0, R18, 0x80000000, R17, 0x48, !PT ;  /* 0x8000000012007812 */ /* 0x000fe200078e4811 */
[----:B------:R-:W-:Y:S06]  /*1610*/  BRA `(.L_x_21) ;  /* 0x00000000000c7947 */ /* 0x000fec0003800000 */
.L_x_14:
[----:B------:R-:W0:Y:S01]  /*1620*/  MUFU.RSQ R0, -QNAN ;  /* 0xffc0000000007908 */ /* 0x000e220000001400 */
[----:B------:R-:W-:Y:S05]  /*1630*/  BRA `(.L_x_21) ;  /* 0x0000000000047947 */ /* 0x000fea0003800000 */
.L_x_13:
[----:B------:R-:W-:-:S07]  /*1640*/  FADD.FTZ R0, R0, R3 ;  /* 0x0000000300007221 */ /* 0x000fce0000010000 */
.L_x_21:
[----:B------:R-:W-:Y:S05]  /*1650*/  BSYNC B2 ;  /* 0x0000000000027941 */ /* 0x000fea0003800000 */
.L_x_11:
[----:B------:R-:W-:-:S04]  /*1660*/  IMAD.MOV.U32 R3, RZ, RZ, 0x0 ;  /* 0x00000000ff037424 */ /* 0x000fc800078e00ff */
[----:B------:R-:W-:Y:S05]  /*1670*/  RET.REL.NODEC R2 `(triton_poi_fused_stack_0) ;  /* 0xffffffe802607950 */ /* 0x000fea0003c3ffff */
.L_x_22:
[----:B------:R-:W-:-:S00]  /*1680*/  BRA `(.L_x_22) ;  /* 0xfffffffc00fc7947 */ /* 0x000fc0000383ffff */
[----:B------:R-:W-:-:S00]  /*1690*/  NOP ;  /* 0x0000000000007918 */ /* 0x000fc00000000000 */
        /* <DEDUP_REMOVED lines=14> */
.L_x_24:


//--------------------- .nv.global.init           --------------------------
	.section	.nv.global.init,"aw",@progbits
.nv.global.init:
	.type		_$_str,@object
	.size		_$_str,(.L_0 - _$_str)
_$_str:
        /*0000*/ 	.byte	0x5f, 0x5f, 0x43, 0x55, 0x44, 0x41, 0x5f, 0x46, 0x54, 0x5a, 0x00
.L_0:


//--------------------- .nv.constant0.triton_poi_fused_stack_0 --------------------------
	.section	.nv.constant0.triton_poi_fused_stack_0,"a",@progbits
	.sectionflags	@""
	.align	4
.nv.constant0.triton_poi_fused_stack_0:
	.zero		548
